//
// Generated by NVIDIA NVVM Compiler
//
// Compiler Build ID: CL-36424714
// Cuda compilation tools, release 13.0, V13.0.88
// Based on NVVM 20.0.0
//

.version 9.0
.target sm_100
.address_size 64

	// .globl	_Z15MatrixMulKernelPfS_S_i

.visible .entry _Z15MatrixMulKernelPfS_S_i(
	.param .u64 .ptr .align 1 _Z15MatrixMulKernelPfS_S_i_param_0,
	.param .u64 .ptr .align 1 _Z15MatrixMulKernelPfS_S_i_param_1,
	.param .u64 .ptr .align 1 _Z15MatrixMulKernelPfS_S_i_param_2,
	.param .u32 _Z15MatrixMulKernelPfS_S_i_param_3
)
{
	.reg .pred 	%p<12>;
	.reg .b32 	%r<40>;
	.reg .b32 	%f<68>;
	.reg .b64 	%rd<67>;

	ld.param.u64 	%rd14, [_Z15MatrixMulKernelPfS_S_i_param_0];
	ld.param.u64 	%rd15, [_Z15MatrixMulKernelPfS_S_i_param_1];
	ld.param.u32 	%r17, [_Z15MatrixMulKernelPfS_S_i_param_3];
	cvta.to.global.u64 	%rd1, %rd15;
	cvta.to.global.u64 	%rd2, %rd14;
	mov.u32 	%r18, %ctaid.y;
	mov.u32 	%r19, %ntid.y;
	mov.u32 	%r20, %tid.y;
	mad.lo.s32 	%r1, %r18, %r19, %r20;
	mov.u32 	%r21, %ctaid.x;
	mov.u32 	%r22, %ntid.x;
	mov.u32 	%r23, %tid.x;
	mad.lo.s32 	%r2, %r21, %r22, %r23;
	max.s32 	%r24, %r1, %r2;
	setp.ge.s32 	%p1, %r24, %r17;
	setp.lt.s32 	%p2, %r17, 1;
	mov.f32 	%f67, 0f00000000;
	or.pred  	%p3, %p1, %p2;
	@%p3 bra 	$L__BB0_12;
	mul.lo.s32 	%r3, %r17, %r1;
	and.b32  	%r4, %r17, 7;
	setp.lt.u32 	%p4, %r17, 8;
	mov.f32 	%f67, 0f00000000;
	mov.b32 	%r38, 0;
	@%p4 bra 	$L__BB0_4;
	and.b32  	%r38, %r17, 2147483640;
	neg.s32 	%r36, %r38;
	mul.wide.u32 	%rd16, %r17, 4;
	add.s64 	%rd3, %rd1, %rd16;
	mul.wide.u32 	%rd17, %r17, 8;
	add.s64 	%rd4, %rd1, %rd17;
	mul.wide.u32 	%rd18, %r17, 12;
	add.s64 	%rd5, %rd1, %rd18;
	mul.wide.u32 	%rd19, %r17, 16;
	add.s64 	%rd6, %rd1, %rd19;
	mul.wide.u32 	%rd20, %r17, 20;
	add.s64 	%rd7, %rd1, %rd20;
	mul.wide.u32 	%rd21, %r17, 24;
	add.s64 	%rd8, %rd1, %rd21;
	mul.wide.u32 	%rd22, %r17, 28;
	add.s64 	%rd9, %rd1, %rd22;
	mul.wide.u32 	%rd23, %r3, 4;
	add.s64 	%rd24, %rd23, %rd2;
	add.s64 	%rd66, %rd24, 16;
	mov.f32 	%f67, 0f00000000;
	mov.u32 	%r35, %r2;
$L__BB0_3:
	.pragma "nounroll";
	mul.wide.s32 	%rd25, %r35, 4;
	add.s64 	%rd26, %rd3, %rd25;
	add.s64 	%rd27, %rd4, %rd25;
	add.s64 	%rd28, %rd5, %rd25;
	add.s64 	%rd29, %rd6, %rd25;
	add.s64 	%rd30, %rd7, %rd25;
	add.s64 	%rd31, %rd8, %rd25;
	add.s64 	%rd32, %rd9, %rd25;
	add.s64 	%rd33, %rd1, %rd25;
	ld.global.f32 	%f17, [%rd66+-16];
	ld.global.f32 	%f18, [%rd33];
	fma.rn.f32 	%f19, %f17, %f18, %f67;
	ld.global.f32 	%f20, [%rd66+-12];
	ld.global.f32 	%f21, [%rd26];
	fma.rn.f32 	%f22, %f20, %f21, %f19;
	ld.global.f32 	%f23, [%rd66+-8];
	ld.global.f32 	%f24, [%rd27];
	fma.rn.f32 	%f25, %f23, %f24, %f22;
	ld.global.f32 	%f26, [%rd66+-4];
	ld.global.f32 	%f27, [%rd28];
	fma.rn.f32 	%f28, %f26, %f27, %f25;
	ld.global.f32 	%f29, [%rd66];
	ld.global.f32 	%f30, [%rd29];
	fma.rn.f32 	%f31, %f29, %f30, %f28;
	ld.global.f32 	%f32, [%rd66+4];
	ld.global.f32 	%f33, [%rd30];
	fma.rn.f32 	%f34, %f32, %f33, %f31;
	ld.global.f32 	%f35, [%rd66+8];
	ld.global.f32 	%f36, [%rd31];
	fma.rn.f32 	%f37, %f35, %f36, %f34;
	ld.global.f32 	%f38, [%rd66+12];
	ld.global.f32 	%f39, [%rd32];
	fma.rn.f32 	%f67, %f38, %f39, %f37;
	add.s32 	%r36, %r36, 8;
	shl.b32 	%r26, %r17, 3;
	add.s32 	%r35, %r35, %r26;
	add.s64 	%rd66, %rd66, 32;
	setp.ne.s32 	%p5, %r36, 0;
	@%p5 bra 	$L__BB0_3;
$L__BB0_4:
	setp.eq.s32 	%p6, %r4, 0;
	@%p6 bra 	$L__BB0_12;
	and.b32  	%r12, %r17, 3;
	setp.lt.u32 	%p7, %r4, 4;
	@%p7 bra 	$L__BB0_7;
	add.s32 	%r27, %r38, %r3;
	mul.wide.u32 	%rd34, %r27, 4;
	add.s64 	%rd35, %rd2, %rd34;
	ld.global.f32 	%f41, [%rd35];
	mad.lo.s32 	%r28, %r38, %r17, %r2;
	mul.wide.s32 	%rd36, %r28, 4;
	add.s64 	%rd37, %rd1, %rd36;
	ld.global.f32 	%f42, [%rd37];
	fma.rn.f32 	%f43, %f41, %f42, %f67;
	cvt.u64.u32 	%rd38, %r3;
	cvt.u64.u32 	%rd39, %r38;
	add.s64 	%rd40, %rd39, %rd38;
	shl.b64 	%rd41, %rd40, 2;
	add.s64 	%rd42, %rd2, %rd41;
	ld.global.f32 	%f44, [%rd42+4];
	mul.wide.u32 	%rd43, %r17, 4;
	add.s64 	%rd44, %rd37, %rd43;
	ld.global.f32 	%f45, [%rd44];
	fma.rn.f32 	%f46, %f44, %f45, %f43;
	ld.global.f32 	%f47, [%rd42+8];
	add.s64 	%rd45, %rd44, %rd43;
	ld.global.f32 	%f48, [%rd45];
	fma.rn.f32 	%f49, %f47, %f48, %f46;
	ld.global.f32 	%f50, [%rd42+12];
	add.s64 	%rd46, %rd45, %rd43;
	ld.global.f32 	%f51, [%rd46];
	fma.rn.f32 	%f67, %f50, %f51, %f49;
	add.s32 	%r38, %r38, 4;
$L__BB0_7:
	setp.eq.s32 	%p8, %r12, 0;
	@%p8 bra 	$L__BB0_12;
	setp.eq.s32 	%p9, %r12, 1;
	@%p9 bra 	$L__BB0_10;
	add.s32 	%r29, %r38, %r3;
	mul.wide.u32 	%rd47, %r29, 4;
	add.s64 	%rd48, %rd2, %rd47;
	ld.global.f32 	%f53, [%rd48];
	mad.lo.s32 	%r30, %r38, %r17, %r2;
	mul.wide.s32 	%rd49, %r30, 4;
	add.s64 	%rd50, %rd1, %rd49;
	ld.global.f32 	%f54, [%rd50];
	fma.rn.f32 	%f55, %f53, %f54, %f67;
	cvt.u64.u32 	%rd51, %r3;
	cvt.u64.u32 	%rd52, %r38;
	add.s64 	%rd53, %rd52, %rd51;
	shl.b64 	%rd54, %rd53, 2;
	add.s64 	%rd55, %rd2, %rd54;
	ld.global.f32 	%f56, [%rd55+4];
	mul.wide.u32 	%rd56, %r17, 4;
	add.s64 	%rd57, %rd50, %rd56;
	ld.global.f32 	%f57, [%rd57];
	fma.rn.f32 	%f67, %f56, %f57, %f55;
	add.s32 	%r38, %r38, 2;
$L__BB0_10:
	and.b32  	%r31, %r17, 1;
	setp.eq.b32 	%p10, %r31, 1;
	not.pred 	%p11, %p10;
	@%p11 bra 	$L__BB0_12;
	add.s32 	%r32, %r38, %r3;
	mul.wide.u32 	%rd58, %r32, 4;
	add.s64 	%rd59, %rd2, %rd58;
	ld.global.f32 	%f58, [%rd59];
	mad.lo.s32 	%r33, %r38, %r17, %r2;
	mul.wide.s32 	%rd60, %r33, 4;
	add.s64 	%rd61, %rd1, %rd60;
	ld.global.f32 	%f59, [%rd61];
	fma.rn.f32 	%f67, %f58, %f59, %f67;
$L__BB0_12:
	ld.param.u64 	%rd65, [_Z15MatrixMulKernelPfS_S_i_param_2];
	cvta.to.global.u64 	%rd62, %rd65;
	mad.lo.s32 	%r34, %r17, %r1, %r2;
	mul.wide.s32 	%rd63, %r34, 4;
	add.s64 	%rd64, %rd62, %rd63;
	st.global.f32 	[%rd64], %f67;
	ret;

}


// ===== COMPILED SASS (sm_100) =====

	.target	sm_100

	.elftype	@"ET_EXEC"


//--------------------- .note.nv.tkinfo           --------------------------
	.section	.note.nv.tkinfo,"",@"SHT_NOTE"
	.sectionflags	@"SHF_NOTE_NV_TKINFO"
	.tkinfo
        /*0018*/ 	.word	0x00000002
        /*0030*/ 	.string	""
        /*0030*/ 	.string	"ptxas"
        /*0030*/ 	.string	"Cuda compilation tools, release 13.0, V13.0.88"
        /*0030*/ 	.string	"Build cuda_13.0.r13.0/compiler.36424714_0"
        /*0030*/ 	.string	"-arch sm_100 -m 64 "



//--------------------- .note.nv.cuinfo           --------------------------
	.section	.note.nv.cuinfo,"",@"SHT_NOTE"
	.sectionflags	@"SHF_NOTE_NV_CUINFO"
        /*0018*/ 	.short	0x0002
        /*001a*/ 	.short	0x0064
        /*001c*/ 	.short	0x0082
	.zero		2


//--------------------- .nv.info                  --------------------------
	.section	.nv.info,"",@"SHT_CUDA_INFO"
	.align	4


	//----- nvinfo : EIATTR_REGCOUNT
	.align		4
        /*0000*/ 	.byte	0x04, 0x2f
        /*0002*/ 	.short	(.L_1 - .L_0)
	.align		4
.L_0:
        /*0004*/ 	.word	index@(_Z15MatrixMulKernelPfS_S_i)
        /*0008*/ 	.word	0x0000001e


	//----- nvinfo : EIATTR_FRAME_SIZE
	.align		4
.L_1:
        /*000c*/ 	.byte	0x04, 0x11
        /*000e*/ 	.short	(.L_3 - .L_2)
	.align		4
.L_2:
        /*0010*/ 	.word	index@(_Z15MatrixMulKernelPfS_S_i)
        /*0014*/ 	.word	0x00000000


	//----- nvinfo : EIATTR_MIN_STACK_SIZE
	.align		4
.L_3:
        /*0018*/ 	.byte	0x04, 0x12
        /*001a*/ 	.short	(.L_5 - .L_4)
	.align		4
.L_4:
        /*001c*/ 	.word	index@(_Z15MatrixMulKernelPfS_S_i)
        /*0020*/ 	.word	0x00000000
.L_5:


//--------------------- .nv.compat                --------------------------
	.section	.nv.compat,"",@"SHT_CUDA_COMPAT_INFO"
	.align	4
        /*0000*/ 	.byte	0x02, 0x09, 0x00, 0x00, 0x02, 0x02, 0x01, 0x00, 0x02, 0x05, 0x05, 0x00, 0x03, 0x07, 0x01, 0x01
        /*0010*/ 	.byte	0x02, 0x03, 0x00, 0x00, 0x02, 0x06, 0x01, 0x00, 0x04, 0x0b, 0x08, 0x00, 0x09, 0x00, 0x00, 0x00
        /*0020*/ 	.byte	0x00, 0x00, 0x00, 0x00


//--------------------- .nv.info._Z15MatrixMulKernelPfS_S_i --------------------------
	.section	.nv.info._Z15MatrixMulKernelPfS_S_i,"",@"SHT_CUDA_INFO"
	.sectionflags	@""
	.align	4


	//----- nvinfo : EIATTR_CUDA_API_VERSION
	.align		4
        /*0000*/ 	.byte	0x04, 0x37
        /*0002*/ 	.short	(.L_7 - .L_6)
.L_6:
        /*0004*/ 	.word	0x00000082


	//----- nvinfo : EIATTR_KPARAM_INFO
	.align		4
.L_7:
        /*0008*/ 	.byte	0x04, 0x17
        /*000a*/ 	.short	(.L_9 - .L_8)
.L_8:
        /*000c*/ 	.word	0x00000000
        /*0010*/ 	.short	0x0003
        /*0012*/ 	.short	0x0018
        /*0014*/ 	.byte	0x00, 0xf0, 0x11, 0x00


	//----- nvinfo : EIATTR_KPARAM_INFO
	.align		4
.L_9:
        /*0018*/ 	.byte	0x04, 0x17
        /*001a*/ 	.short	(.L_11 - .L_10)
.L_10:
        /*001c*/ 	.word	0x00000000
        /*0020*/ 	.short	0x0002
        /*0022*/ 	.short	0x0010
        /*0024*/ 	.byte	0x00, 0xf5, 0x21, 0x00


	//----- nvinfo : EIATTR_KPARAM_INFO
	.align		4
.L_11:
        /*0028*/ 	.byte	0x04, 0x17
        /*002a*/ 	.short	(.L_13 - .L_12)
.L_12:
        /*002c*/ 	.word	0x00000000
        /*0030*/ 	.short	0x0001
        /*0032*/ 	.short	0x0008
        /*0034*/ 	.byte	0x00, 0xf5, 0x21, 0x00


	//----- nvinfo : EIATTR_KPARAM_INFO
	.align		4
.L_13:
        /*0038*/ 	.byte	0x04, 0x17
        /*003a*/ 	.short	(.L_15 - .L_14)
.L_14:
        /*003c*/ 	.word	0x00000000
        /*0040*/ 	.short	0x0000
        /*0042*/ 	.short	0x0000
        /*0044*/ 	.byte	0x00, 0xf5, 0x21, 0x00


	//----- nvinfo : EIATTR_SPARSE_MMA_MASK
	.align		4
.L_15:
        /*0048*/ 	.byte	0x03, 0x50
        /*004a*/ 	.short	0x0000


	//----- nvinfo : EIATTR_MAXREG_COUNT
	.align		4
        /*004c*/ 	.byte	0x03, 0x1b
        /*004e*/ 	.short	0x00ff


	//----- nvinfo : EIATTR_MERCURY_ISA_VERSION
	.align		4
        /*0050*/ 	.byte	0x03, 0x5f
        /*0052*/ 	.short	0x0101


	//----- nvinfo : EIATTR_VRC_CTA_INIT_COUNT
	.align		4
        /*0054*/ 	.byte	0x02, 0x4a
	.zero		1
	.zero		1


	//----- nvinfo : EIATTR_EXIT_INSTR_OFFSETS
	.align		4
        /*0058*/ 	.byte	0x04, 0x1c
        /*005a*/ 	.short	(.L_17 - .L_16)


	//   ....[0]....
.L_16:
        /*005c*/ 	.word	0x00000b00


	//----- nvinfo : EIATTR_CRS_STACK_SIZE
	.align		4
.L_17:
        /*0060*/ 	.byte	0x04, 0x1e
        /*0062*/ 	.short	(.L_19 - .L_18)
.L_18:
        /*0064*/ 	.word	0x00000000


	//----- nvinfo : EIATTR_CBANK_PARAM_SIZE
	.align		4
.L_19:
        /*0068*/ 	.byte	0x03, 0x19
        /*006a*/ 	.short	0x001c


	//----- nvinfo : EIATTR_PARAM_CBANK
	.align		4
        /*006c*/ 	.byte	0x04, 0x0a
        /*006e*/ 	.short	(.L_21 - .L_20)
	.align		4
.L_20:
        /*0070*/ 	.word	index@(.nv.constant0._Z15MatrixMulKernelPfS_S_i)
        /*0074*/ 	.short	0x0380
        /*0076*/ 	.short	0x001c


	//----- nvinfo : EIATTR_SW_WAR
	.align		4
.L_21:
        /*0078*/ 	.byte	0x04, 0x36
        /*007a*/ 	.short	(.L_23 - .L_22)
.L_22:
        /*007c*/ 	.word	0x00000008
.L_23:


//--------------------- .nv.callgraph             --------------------------
	.section	.nv.callgraph,"",@"SHT_CUDA_CALLGRAPH"
	.align	4
	.sectionentsize	8
	.align		4
        /*0000*/ 	.word	0x00000000
	.align		4
        /*0004*/ 	.word	0xffffffff
	.align		4
        /*0008*/ 	.word	0x00000000
	.align		4
        /*000c*/ 	.word	0xfffffffe
	.align		4
        /*0010*/ 	.word	0x00000000
	.align		4
        /*0014*/ 	.word	0xfffffffd
	.align		4
        /*0018*/ 	.word	0x00000000
	.align		4
        /*001c*/ 	.word	0xfffffffc


//--------------------- .text._Z15MatrixMulKernelPfS_S_i --------------------------
	.section	.text._Z15MatrixMulKernelPfS_S_i,"ax",@progbits
	.align	128
        .global         _Z15MatrixMulKernelPfS_S_i
        .type           _Z15MatrixMulKernelPfS_S_i,@function
        .size           _Z15MatrixMulKernelPfS_S_i,(.L_x_6 - _Z15MatrixMulKernelPfS_S_i)
        .other          _Z15MatrixMulKernelPfS_S_i,@"STO_CUDA_ENTRY STV_DEFAULT"
_Z15MatrixMulKernelPfS_S_i:
.text._Z15MatrixMulKernelPfS_S_i:
[----:B------:R-:W-:Y:S01]  /*0000*/  LDC R1, c[0x0][0x37c] ;  /* 0x0000df00ff017b82 */ /* 0x000fe20000000800 */
[----:B------:R-:W0:Y:S07]  /*0010*/  S2R R3, SR_TID.Y ;  /* 0x0000000000037919 */ /* 0x000e2e0000002200 */
[----:B------:R-:W0:Y:S01]  /*0020*/  LDC R0, c[0x0][0x364] ;  /* 0x0000d900ff007b82 */ /* 0x000e220000000800 */
[----:B------:R-:W1:Y:S01]  /*0030*/  LDCU UR18, c[0x0][0x398] ;  /* 0x00007300ff1277ac */ /* 0x000e620008000800 */
[----:B------:R-:W-:Y:S01]  /*0040*/  BSSY.RECONVERGENT B0, `(.L_x_0) ;  /* 0x00000a7000007945 */ /* 0x000fe20003800200 */
[----:B------:R-:W2:Y:S01]  /*0050*/  S2R R2, SR_TID.X ;  /* 0x0000000000027919 */ /* 0x000ea20000002100 */
[----:B------:R-:W-:Y:S01]  /*0060*/  HFMA2 R12, -RZ, RZ, 0, 0 ;  /* 0x00000000ff0c7431 */ /* 0x000fe200000001ff */
[----:B------:R-:W3:Y:S03]  /*0070*/  LDCU.64 UR16, c[0x0][0x358] ;  /* 0x00006b00ff1077ac */ /* 0x000ee60008000a00 */
[----:B------:R-:W0:Y:S08]  /*0080*/  S2UR UR4, SR_CTAID.Y ;  /* 0x00000000000479c3 */ /* 0x000e300000002600 */
[----:B------:R-:W2:Y:S01]  /*0090*/  S2UR UR5, SR_CTAID.X ;  /* 0x00000000000579c3 */ /* 0x000ea20000002500 */
[----:B-1----:R-:W-:-:S07]  /*00a0*/  UISETP.GE.AND UP0, UPT, UR18, 0x1, UPT ;  /* 0x000000011200788c */ /* 0x002fce000bf06270 */
[----:B------:R-:W2:Y:S01]  /*00b0*/  LDC R13, c[0x0][0x360] ;  /* 0x0000d800ff0d7b82 */ /* 0x000ea20000000800 */
[----:B------:R-:W-:Y:S01]  /*00c0*/  PLOP3.LUT P0, PT, PT, PT, UP0, 0x80, 0x8 ;  /* 0x000000000008781c */ /* 0x000fe20003f0f008 */
[----:B0-----:R-:W-:Y:S02]  /*00d0*/  IMAD R0, R0, UR4, R3 ;  /* 0x0000000400007c24 */ /* 0x001fe4000f8e0203 */
[----:B--2---:R-:W-:-:S05]  /*00e0*/  IMAD R13, R13, UR5, R2 ;  /* 0x000000050d0d7c24 */ /* 0x004fca000f8e0202 */
[----:B------:R-:W-:-:S04]  /*00f0*/  VIMNMX R2, PT, PT, R0, R13, !PT ;  /* 0x0000000d00027248 */ /* 0x000fc80007fe0100 */
[----:B------:R-:W-:-:S13]  /*0100*/  ISETP.GE.OR P0, PT, R2, UR18, !P0 ;  /* 0x0000001202007c0c */ /* 0x000fda000c706670 */
[----:B---3--:R-:W-:Y:S05]  /*0110*/  @P0 BRA `(.L_x_1) ;  /* 0x0000000800640947 */ /* 0x008fea0003800000 */
[----:B------:R-:W-:Y:S02]  /*0120*/  UISETP.GE.U32.AND UP1, UPT, UR18, 0x8, UPT ;  /* 0x000000081200788c */ /* 0x000fe4000bf26070 */
[----:B------:R-:W-:Y:S01]  /*0130*/  IMAD R5, R0, UR18, RZ ;  /* 0x0000001200057c24 */ /* 0x000fe2000f8e02ff */
[----:B------:R-:W-:Y:S01]  /*0140*/  ULOP3.LUT UR19, UR18, 0x7, URZ, 0xc0, !UPT ;  /* 0x0000000712137892 */ /* 0x000fe2000f8ec0ff */
[----:B------:R-:W-:Y:S01]  /*0150*/  MOV R12, RZ ;  /* 0x000000ff000c7202 */ /* 0x000fe20000000f00 */
[----:B------:R-:W-:Y:S02]  /*0160*/  UMOV UR4, URZ ;  /* 0x000000ff00047c82 */ /* 0x000fe40008000000 */
[----:B------:R-:W-:Y:S02]  /*0170*/  UISETP.NE.AND UP0, UPT, UR19, URZ, UPT ;  /* 0x000000ff1300728c */ /* 0x000fe4000bf05270 */
[----:B------:R-:W-:Y:S09]  /*0180*/  BRA.U !UP1, `(.L_x_2) ;  /* 0x0000000509087547 */ /* 0x000ff2000b800000 */
[----:B------:R-:W0:Y:S01]  /*0190*/  LDCU.128 UR20, c[0x0][0x380] ;  /* 0x00007000ff1477ac */ /* 0x000e220008000c00 */
[----:B------:R-:W-:Y:S02]  /*01a0*/  MOV R12, RZ ;  /* 0x000000ff000c7202 */ /* 0x000fe40000000f00 */
[----:B------:R-:W-:Y:S01]  /*01b0*/  MOV R14, R13 ;  /* 0x0000000d000e7202 */ /* 0x000fe20000000f00 */
[----:B------:R-:W-:-:S04]  /*01c0*/  ULOP3.LUT UR4, UR18, 0x7ffffff8, URZ, 0xc0, !UPT ;  /* 0x7ffffff812047892 */ /* 0x000fc8000f8ec0ff */
[----:B------:R-:W-:Y:S01]  /*01d0*/  UIADD3 UR5, UPT, UPT, -UR4, URZ, URZ ;  /* 0x000000ff04057290 */ /* 0x000fe2000fffe1ff */
[----:B0-----:R-:W-:Y:S01]  /*01e0*/  MOV R2, UR20 ;  /* 0x0000001400027c02 */ /* 0x001fe20008000f00 */
[----:B------:R-:W-:Y:S01]  /*01f0*/  UIMAD.WIDE.U32 UR6, UR18, 0xc, UR22 ;  /* 0x0000000c120678a5 */ /* 0x000fe2000f8e0016 */
[----:B------:R-:W-:Y:S01]  /*0200*/  MOV R3, UR21 ;  /* 0x0000001500037c02 */ /* 0x000fe20008000f00 */
[----:B------:R-:W-:Y:S02]  /*0210*/  UIMAD.WIDE.U32 UR8, UR18, 0x10, UR22 ;  /* 0x00000010120878a5 */ /* 0x000fe4000f8e0016 */
[----:B------:R-:W-:Y:S01]  /*0220*/  UIMAD.WIDE.U32 UR10, UR18, 0x14, UR22 ;  /* 0x00000014120a78a5 */ /* 0x000fe2000f8e0016 */
[----:B------:R-:W-:Y:S01]  /*0230*/  IMAD.WIDE.U32 R2, R5, 0x4, R2 ;  /* 0x0000000405027825 */ /* 0x000fe200078e0002 */
[----:B------:R-:W-:Y:S02]  /*0240*/  UIMAD.WIDE.U32 UR12, UR18, 0x18, UR22 ;  /* 0x00000018120c78a5 */ /* 0x000fe4000f8e0016 */
[----:B------:R-:W-:Y:S01]  /*0250*/  UIMAD.WIDE.U32 UR14, UR18, 0x1c, UR22 ;  /* 0x0000001c120e78a5 */ /* 0x000fe2000f8e0016 */
[----:B------:R-:W-:-:S04]  /*0260*/  IADD3 R2, P0, PT, R2, 0x10, RZ ;  /* 0x0000001002027810 */ /* 0x000fc80007f1e0ff */
[----:B------:R-:W-:-:S09]  /*0270*/  IADD3.X R3, PT, PT, RZ, R3, RZ, P0, !PT ;  /* 0x00000003ff037210 */ /* 0x000fd200007fe4ff */
.L_x_3:
[----:B------:R-:W-:Y:S01]  /*0280*/  UIMAD.WIDE.U32 UR24, UR18, 0x4, UR22 ;  /* 0x00000004121878a5 */ /* 0x000fe2000f8e0016 */
[----:B------:R-:W-:Y:S01]  /*0290*/  IMAD.MOV.U32 R23, RZ, RZ, 0x4 ;  /* 0x00000004ff177424 */ /* 0x000fe200078e00ff */
[----:B------:R-:W-:Y:S01]  /*02a0*/  UIMAD.WIDE.U32 UR20, UR18, 0x8, UR22 ;  /* 0x00000008121478a5 */ /* 0x000fe2000f8e0016 */
[----:B------:R-:W-:Y:S01]  /*02b0*/  HFMA2 R11, -RZ, RZ, 0, 2.384185791015625e-07 ;  /* 0x00000004ff0b7431 */ /* 0x000fe200000001ff */
[----:B------:R-:W2:Y:S01]  /*02c0*/  LDG.E R21, desc[UR16][R2.64+-0x10] ;  /* 0xfffff01002157981 */ /* 0x000ea2000c1e1900 */
[----:B------:R-:W-:Y:S01]  /*02d0*/  IMAD.WIDE R22, R14, R23, UR22 ;  /* 0x000000160e167e25 */ /* 0x000fe2000f8e0217 */
[----:B------:R-:W-:Y:S02]  /*02e0*/  MOV R8, UR24 ;  /* 0x0000001800087c02 */ /* 0x000fe40008000f00 */
[----:B------:R-:W-:Y:S01]  /*02f0*/  MOV R9, UR25 ;  /* 0x0000001900097c02 */ /* 0x000fe20008000f00 */
[----:B------:R-:W3:Y:S01]  /*0300*/  LDG.E R19, desc[UR16][R2.64+-0xc] ;  /* 0xfffff41002137981 */ /* 0x000ee2000c1e1900 */
[----:B------:R-:W-:-:S02]  /*0310*/  MOV R24, UR20 ;  /* 0x0000001400187c02 */ /* 0x000fc40008000f00 */
[----:B------:R-:W-:Y:S01]  /*0320*/  MOV R25, UR21 ;  /* 0x0000001500197c02 */ /* 0x000fe20008000f00 */
[C---:B------:R-:W-:Y:S01]  /*0330*/  IMAD.WIDE R8, R14.reuse, 0x4, R8 ;  /* 0x000000040e087825 */ /* 0x040fe200078e0208 */
[----:B------:R-:W2:Y:S03]  /*0340*/  LDG.E R22, desc[UR16][R22.64] ;  /* 0x0000001016167981 */ /* 0x000ea6000c1e1900 */
[C---:B------:R-:W-:Y:S01]  /*0350*/  IMAD.WIDE R24, R14.reuse, 0x4, R24 ;  /* 0x000000040e187825 */ /* 0x040fe200078e0218 */
[----:B------:R0:W3:Y:S03]  /*0360*/  LDG.E R20, desc[UR16][R8.64] ;  /* 0x0000001008147981 */ /* 0x0000e6000c1e1900 */
[----:B------:R-:W-:Y:S01]  /*0370*/  IMAD.MOV.U32 R5, RZ, RZ, 0x4 ;  /* 0x00000004ff057424 */ /* 0x000fe200078e00ff */
[----:B------:R-:W4:Y:S01]  /*0380*/  LDG.E R18, desc[UR16][R24.64] ;  /* 0x0000001018127981 */ /* 0x000f22000c1e1900 */
[----:B------:R-:W-:Y:S01]  /*0390*/  IMAD.WIDE R10, R14, R11, UR6 ;  /* 0x000000060e0a7e25 */ /* 0x000fe2000f8e020b */
[----:B------:R-:W-:-:S02]  /*03a0*/  MOV R7, 0x4 ;  /* 0x0000000400077802 */ /* 0x000fc40000000f00 */
[----:B------:R-:W4:Y:S01]  /*03b0*/  LDG.E R17, desc[UR16][R2.64+-0x8] ;  /* 0xfffff81002117981 */ /* 0x000f22000c1e1900 */
[----:B0-----:R-:W-:Y:S02]  /*03c0*/  HFMA2 R9, -RZ, RZ, 0, 2.384185791015625e-07 ;  /* 0x00000004ff097431 */ /* 0x001fe400000001ff */
[C---:B------:R-:W-:Y:S01]  /*03d0*/  IMAD.WIDE R4, R14.reuse, R5, UR8 ;  /* 0x000000080e047e25 */ /* 0x040fe2000f8e0205 */
[----:B------:R0:W5:Y:S04]  /*03e0*/  LDG.E R16, desc[UR16][R10.64] ;  /* 0x000000100a107981 */ /* 0x000168000c1e1900 */
[----:B------:R-:W5:Y:S01]  /*03f0*/  LDG.E R15, desc[UR16][R2.64+-0x4] ;  /* 0xfffffc10020f7981 */ /* 0x000f62000c1e1900 */
[----:B------:R-:W-:Y:S01]  /*0400*/  IMAD.WIDE R6, R14, R7, UR10 ;  /* 0x0000000a0e067e25 */ /* 0x000fe2000f8e0207 */
[----:B------:R-:W-:-:S02]  /*0410*/  MOV R27, 0x4 ;  /* 0x00000004001b7802 */ /* 0x000fc40000000f00 */
[----:B------:R1:W5:Y:S01]  /*0420*/  LDG.E R4, desc[UR16][R4.64] ;  /* 0x0000001004047981 */ /* 0x000362000c1e1900 */
[----:B------:R-:W-:-:S03]  /*0430*/  IMAD.WIDE R8, R14, R9, UR12 ;  /* 0x0000000c0e087e25 */ /* 0x000fc6000f8e0209 */
[----:B------:R-:W5:Y:S01]  /*0440*/  LDG.E R23, desc[UR16][R2.64] ;  /* 0x0000001002177981 */ /* 0x000f62000c1e1900 */
[----:B0-----:R-:W-:-:S03]  /*0450*/  IMAD.WIDE R10, R14, R27, UR14 ;  /* 0x0000000e0e0a7e25 */ /* 0x001fc6000f8e021b */
[----:B------:R-:W5:Y:S04]  /*0460*/  LDG.E R7, desc[UR16][R6.64] ;  /* 0x0000001006077981 */ /* 0x000f68000c1e1900 */
[----:B------:R-:W5:Y:S04]  /*0470*/  LDG.E R24, desc[UR16][R2.64+0x4] ;  /* 0x0000041002187981 */ /* 0x000f68000c1e1900 */
[----:B------:R-:W5:Y:S04]  /*0480*/  LDG.E R8, desc[UR16][R8.64] ;  /* 0x0000001008087981 */ /* 0x000f68000c1e1900 */
[----:B------:R-:W5:Y:S04]  /*0490*/  LDG.E R25, desc[UR16][R2.64+0x8] ;  /* 0x0000081002197981 */ /* 0x000f68000c1e1900 */
[----:B------:R-:W5:Y:S04]  /*04a0*/  LDG.E R10, desc[UR16][R10.64] ;  /* 0x000000100a0a7981 */ /* 0x000f68000c1e1900 */
[----:B------:R0:W5:Y:S01]  /*04b0*/  LDG.E R27, desc[UR16][R2.64+0xc] ;  /* 0x00000c10021b7981 */ /* 0x000162000c1e1900 */
[----:B------:R-:W-:-:S04]  /*04c0*/  UIADD3 UR5, UPT, UPT, UR5, 0x8, URZ ;  /* 0x0000000805057890 */ /* 0x000fc8000fffe0ff */
[----:B------:R-:W-:Y:S01]  /*04d0*/  UISETP.NE.AND UP1, UPT, UR5, URZ, UPT ;  /* 0x000000ff0500728c */ /* 0x000fe2000bf25270 */
[----:B-1----:R-:W-:Y:S02]  /*04e0*/  MOV R5, UR18 ;  /* 0x0000001200057c02 */ /* 0x002fe40008000f00 */
[----:B0-----:R-:W-:-:S03]  /*04f0*/  IADD3 R2, P0, PT, R2, 0x20, RZ ;  /* 0x0000002002027810 */ /* 0x001fc60007f1e0ff */
[----:B------:R-:W-:Y:S01]  /*0500*/  IMAD R14, R5, 0x8, R14 ;  /* 0x00000008050e7824 */ /* 0x000fe200078e020e */
[----:B------:R-:W-:Y:S01]  /*0510*/  IADD3.X R3, PT, PT, RZ, R3, RZ, P0, !PT ;  /* 0x00000003ff037210 */ /* 0x000fe200007fe4ff */
[----:B--2---:R-:W-:-:S04]  /*0520*/  FFMA R22, R21, R22, R12 ;  /* 0x0000001615167223 */ /* 0x004fc8000000000c */
[----:B---3--:R-:W-:-:S04]  /*0530*/  FFMA R20, R19, R20, R22 ;  /* 0x0000001413147223 */ /* 0x008fc80000000016 */
[----:B----4-:R-:W-:-:S04]  /*0540*/  FFMA R18, R17, R18, R20 ;  /* 0x0000001211127223 */ /* 0x010fc80000000014 */
[----:B-----5:R-:W-:-:S04]  /*0550*/  FFMA R16, R15, R16, R18 ;  /* 0x000000100f107223 */ /* 0x020fc80000000012 */
[----:B------:R-:W-:-:S04]  /*0560*/  FFMA R23, R23, R4, R16 ;  /* 0x0000000417177223 */ /* 0x000fc80000000010 */
[----:B------:R-:W-:-:S04]  /*0570*/  FFMA R24, R24, R7, R23 ;  /* 0x0000000718187223 */ /* 0x000fc80000000017 */
[----:B------:R-:W-:-:S04]  /*0580*/  FFMA R8, R25, R8, R24 ;  /* 0x0000000819087223 */ /* 0x000fc80000000018 */
[----:B------:R-:W-:Y:S01]  /*0590*/  FFMA R12, R27, R10, R8 ;  /* 0x0000000a1b0c7223 */ /* 0x000fe20000000008 */
[----:B------:R-:W-:Y:S06]  /*05a0*/  BRA.U UP1, `(.L_x_3) ;  /* 0xfffffffd01347547 */ /* 0x000fec000b83ffff */
.L_x_2:
[----:B------:R-:W-:Y:S05]  /*05b0*/  BRA.U !UP0, `(.L_x_1) ;  /* 0x00000005083c7547 */ /* 0x000fea000b800000 */
[----:B------:R-:W-:Y:S01]  /*05c0*/  UISETP.GE.U32.AND UP0, UPT, UR19, 0x4, UPT ;  /* 0x000000041300788c */ /* 0x000fe2000bf06070 */
[----:B------:R-:W-:Y:S01]  /*05d0*/  IMAD R2, R0, UR18, RZ ;  /* 0x0000001200027c24 */ /* 0x000fe2000f8e02ff */
[----:B------:R-:W-:-:S04]  /*05e0*/  ULOP3.LUT UR5, UR18, 0x3, URZ, 0xc0, !UPT ;  /* 0x0000000312057892 */ /* 0x000fc8000f8ec0ff */
[----:B------:R-:W-:-:S03]  /*05f0*/  UISETP.NE.AND UP1, UPT, UR5, URZ, UPT ;  /* 0x000000ff0500728c */ /* 0x000fc6000bf25270 */
[----:B------:R-:W-:Y:S08]  /*0600*/  BRA.U !UP0, `(.L_x_4) ;  /* 0x00000001087c7547 */ /* 0x000ff0000b800000 */
[----:B------:R-:W0:Y:S01]  /*0610*/  LDC.64 R6, c[0x0][0x388] ;  /* 0x0000e200ff067b82 */ /* 0x000e220000000a00 */
[----:B------:R-:W1:Y:S01]  /*0620*/  LDCU.64 UR6, c[0x0][0x380] ;  /* 0x00007000ff0677ac */ /* 0x000e620008000a00 */
[----:B------:R-:W-:Y:S02]  /*0630*/  MOV R4, UR4 ;  /* 0x0000000400047c02 */ /* 0x000fe40008000f00 */
[----:B------:R-:W-:Y:S02]  /*0640*/  IADD3 R3, PT, PT, R2, UR4, RZ ;  /* 0x0000000402037c10 */ /* 0x000fe4000fffe0ff */
[----:B------:R-:W-:Y:S01]  /*0650*/  MOV R11, UR18 ;  /* 0x00000012000b7c02 */ /* 0x000fe20008000f00 */
[----:B------:R-:W-:Y:S01]  /*0660*/  IMAD R5, R4, UR18, R13 ;  /* 0x0000001204057c24 */ /* 0x000fe2000f8e020d */
[----:B------:R-:W2:Y:S01]  /*0670*/  LDC.64 R8, c[0x0][0x380] ;  /* 0x0000e000ff087b82 */ /* 0x000ea20000000a00 */
[----:B------:R-:W-:Y:S02]  /*0680*/  IADD3 R14, P0, PT, R2, UR4, RZ ;  /* 0x00000004020e7c10 */ /* 0x000fe4000ff1e0ff */
[----:B------:R-:W-:Y:S01]  /*0690*/  MOV R15, UR18 ;  /* 0x00000012000f7c02 */ /* 0x000fe20008000f00 */
[----:B0-----:R-:W-:-:S04]  /*06a0*/  IMAD.WIDE R6, R5, 0x4, R6 ;  /* 0x0000000405067825 */ /* 0x001fc800078e0206 */
[----:B------:R-:W-:Y:S01]  /*06b0*/  IMAD.WIDE.U32 R10, R11, 0x4, R6 ;  /* 0x000000040b0a7825 */ /* 0x000fe200078e0006 */
[----:B------:R-:W-:Y:S01]  /*06c0*/  MOV R17, UR18 ;  /* 0x0000001200117c02 */ /* 0x000fe20008000f00 */
[----:B------:R-:W3:Y:S02]  /*06d0*/  LDG.E R6, desc[UR16][R6.64] ;  /* 0x0000001006067981 */ /* 0x000ee4000c1e1900 */
[----:B--2---:R-:W-:Y:S01]  /*06e0*/  IMAD.WIDE.U32 R8, R3, 0x4, R8 ;  /* 0x0000000403087825 */ /* 0x004fe200078e0008 */
[----:B------:R-:W-:Y:S02]  /*06f0*/  IADD3.X R3, PT, PT, RZ, RZ, RZ, P0, !PT ;  /* 0x000000ffff037210 */ /* 0x000fe400007fe4ff */
[----:B-1----:R-:W-:-:S03]  /*0700*/  LEA R4, P0, R14, UR6, 0x2 ;  /* 0x000000060e047c11 */ /* 0x002fc6000f8010ff */
[----:B------:R-:W3:Y:S01]  /*0710*/  LDG.E R9, desc[UR16][R8.64] ;  /* 0x0000001008097981 */ /* 0x000ee2000c1e1900 */
[----:B------:R-:W-:Y:S01]  /*0720*/  LEA.HI.X R5, R14, UR7, R3, 0x2, P0 ;  /* 0x000000070e057c11 */ /* 0x000fe200080f1403 */
[----:B------:R-:W-:Y:S02]  /*0730*/  IMAD.WIDE.U32 R14, R15, 0x4, R10 ;  /* 0x000000040f0e7825 */ /* 0x000fe400078e000a */
[----:B------:R-:W2:Y:S04]  /*0740*/  LDG.E R3, desc[UR16][R10.64] ;  /* 0x000000100a037981 */ /* 0x000ea8000c1e1900 */
[----:B------:R-:W2:Y:S01]  /*0750*/  LDG.E R18, desc[UR16][R4.64+0x4] ;  /* 0x0000041004127981 */ /* 0x000ea2000c1e1900 */
[----:B------:R-:W-:-:S03]  /*0760*/  IMAD.WIDE.U32 R16, R17, 0x4, R14 ;  /* 0x0000000411107825 */ /* 0x000fc600078e000e */
[----:B------:R-:W4:Y:S04]  /*0770*/  LDG.E R19, desc[UR16][R14.64] ;  /* 0x000000100e137981 */ /* 0x000f28000c1e1900 */
[----:B------:R-:W4:Y:S04]  /*0780*/  LDG.E R20, desc[UR16][R4.64+0x8] ;  /* 0x0000081004147981 */ /* 0x000f28000c1e1900 */
[----:B------:R-:W5:Y:S04]  /*0790*/  LDG.E R22, desc[UR16][R4.64+0xc] ;  /* 0x00000c1004167981 */ /* 0x000f68000c1e1900 */
[----:B------:R-:W5:Y:S01]  /*07a0*/  LDG.E R16, desc[UR16][R16.64] ;  /* 0x0000001010107981 */ /* 0x000f62000c1e1900 */
[----:B------:R-:W-:Y:S01]  /*07b0*/  UIADD3 UR4, UPT, UPT, UR4, 0x4, URZ ;  /* 0x0000000404047890 */ /* 0x000fe2000fffe0ff */
[----:B---3--:R-:W-:-:S04]  /*07c0*/  FFMA R9, R9, R6, R12 ;  /* 0x0000000609097223 */ /* 0x008fc8000000000c */
[----:B--2---:R-:W-:-:S04]  /*07d0*/  FFMA R3, R18, R3, R9 ;  /* 0x0000000312037223 */ /* 0x004fc80000000009 */
[----:B----4-:R-:W-:-:S04]  /*07e0*/  FFMA R3, R20, R19, R3 ;  /* 0x0000001314037223 */ /* 0x010fc80000000003 */
[----:B-----5:R-:W-:-:S07]  /*07f0*/  FFMA R12, R22, R16, R3 ;  /* 0x00000010160c7223 */ /* 0x020fce0000000003 */
.L_x_4:
[----:B------:R-:W-:Y:S05]  /*0800*/  BRA.U !UP1, `(.L_x_1) ;  /* 0x0000000109a87547 */ /* 0x000fea000b800000 */
[----:B------:R-:W-:Y:S01]  /*0810*/  UISETP.NE.AND UP0, UPT, UR5, 0x1, UPT ;  /* 0x000000010500788c */ /* 0x000fe2000bf05270 */
[----:B------:R-:W-:Y:S01]  /*0820*/  MOV R4, UR4 ;  /* 0x0000000400047c02 */ /* 0x000fe20008000f00 */
[----:B------:R-:W-:Y:S02]  /*0830*/  ULOP3.LUT UR5, UR18, 0x1, URZ, 0xc0, !UPT ;  /* 0x0000000112057892 */ /* 0x000fe4000f8ec0ff */
[----:B------:R-:W-:Y:S02]  /*0840*/  IMAD.U32 R17, RZ, RZ, UR18 ;  /* 0x00000012ff117e24 */ /* 0x000fe4000f8e00ff */
[----:B------:R-:W-:Y:S01]  /*0850*/  UISETP.NE.U32.AND UP1, UPT, UR5, 0x1, UPT ;  /* 0x000000010500788c */ /* 0x000fe2000bf25070 */
[----:B------:R-:W-:-:S04]  /*0860*/  PLOP3.LUT P1, PT, PT, PT, UP0, 0x80, 0x8 ;  /* 0x000000000008781c */ /* 0x000fc80003f2f008 */
[----:B------:R-:W0:Y:S01]  /*0870*/  @UP0 LDCU.128 UR8, c[0x0][0x380] ;  /* 0x00007000ff0807ac */ /* 0x000e220008000c00 */
[----:B------:R-:W-:Y:S01]  /*0880*/  PLOP3.LUT P0, PT, PT, PT, UP1, 0x80, 0x8 ;  /* 0x000000000008781c */ /* 0x000fe20003f0f018 */
[----:B------:R-:W1:Y:S04]  /*0890*/  @UP0 LDCU.64 UR6, c[0x0][0x380] ;  /* 0x00007000ff0607ac */ /* 0x000e680008000a00 */
[----:B------:R-:W2:Y:S03]  /*08a0*/  @!UP1 LDCU.128 UR12, c[0x0][0x380] ;  /* 0x00007000ff0c97ac */ /* 0x000ea60008000c00 */
[C---:B------:R-:W-:Y:S01]  /*08b0*/  @P1 VIADD R3, R2.reuse, UR4 ;  /* 0x0000000402031c36 */ /* 0x040fe20008000000 */
[----:B------:R-:W-:Y:S01]  /*08c0*/  @P1 IADD3 R5, P2, PT, R2, UR4, RZ ;  /* 0x0000000402051c10 */ /* 0x000fe2000ff5e0ff */
[----:B------:R-:W-:-:S03]  /*08d0*/  @UP0 UIADD3 UR4, UPT, UPT, UR4, 0x2, URZ ;  /* 0x0000000204040890 */ /* 0x000fc6000fffe0ff */
[----:B------:R-:W-:Y:S02]  /*08e0*/  @P1 IADD3.X R8, PT, PT, RZ, RZ, RZ, P2, !PT ;  /* 0x000000ffff081210 */ /* 0x000fe400017fe4ff */
[----:B0-----:R-:W-:Y:S02]  /*08f0*/  MOV R14, UR8 ;  /* 0x00000008000e7c02 */ /* 0x001fe40008000f00 */
[----:B------:R-:W-:Y:S02]  /*0900*/  MOV R15, UR9 ;  /* 0x00000009000f7c02 */ /* 0x000fe40008000f00 */
[----:B------:R-:W-:Y:S02]  /*0910*/  MOV R6, UR10 ;  /* 0x0000000a00067c02 */ /* 0x000fe40008000f00 */
[----:B------:R-:W-:Y:S01]  /*0920*/  MOV R7, UR11 ;  /* 0x0000000b00077c02 */ /* 0x000fe20008000f00 */
[----:B------:R-:W-:-:S04]  /*0930*/  @P1 IMAD.WIDE.U32 R14, R3, 0x4, R14 ;  /* 0x00000004030e1825 */ /* 0x000fc800078e000e */
[----:B------:R-:W-:Y:S01]  /*0940*/  @P1 IMAD R3, R4, UR18, R13 ;  /* 0x0000001204031c24 */ /* 0x000fe2000f8e020d */
[----:B-1----:R-:W-:Y:S02]  /*0950*/  @P1 LEA R4, P2, R5, UR6, 0x2 ;  /* 0x0000000605041c11 */ /* 0x002fe4000f8410ff */
[----:B------:R-:W-:Y:S01]  /*0960*/  MOV R18, UR4 ;  /* 0x0000000400127c02 */ /* 0x000fe20008000f00 */
[----:B------:R-:W-:Y:S01]  /*0970*/  @P1 IMAD.WIDE R6, R3, 0x4, R6 ;  /* 0x0000000403061825 */ /* 0x000fe200078e0206 */
[----:B------:R-:W-:Y:S01]  /*0980*/  @P1 LEA.HI.X R5, R5, UR7, R8, 0x2, P2 ;  /* 0x0000000705051c11 */ /* 0x000fe200090f1408 */
[----:B------:R-:W3:Y:S01]  /*0990*/  @P1 LDG.E R3, desc[UR16][R14.64] ;  /* 0x000000100e031981 */ /* 0x000ee2000c1e1900 */
[----:B--2---:R-:W-:Y:S01]  /*09a0*/  MOV R8, UR12 ;  /* 0x0000000c00087c02 */ /* 0x004fe20008000f00 */
[----:B------:R-:W-:Y:S01]  /*09b0*/  @!P0 IMAD R21, R18, UR18, R13 ;  /* 0x0000001212158c24 */ /* 0x000fe2000f8e020d */
[----:B------:R-:W-:Y:S01]  /*09c0*/  MOV R9, UR13 ;  /* 0x0000000d00097c02 */ /* 0x000fe20008000f00 */
[----:B------:R-:W-:Y:S01]  /*09d0*/  @P1 IMAD.WIDE.U32 R16, R17, 0x4, R6 ;  /* 0x0000000411101825 */ /* 0x000fe200078e0006 */
[----:B------:R-:W-:Y:S01]  /*09e0*/  @!P0 IADD3 R19, PT, PT, R2, UR4, RZ ;  /* 0x0000000402138c10 */ /* 0x000fe2000fffe0ff */
[----:B------:R-:W3:Y:S01]  /*09f0*/  @P1 LDG.E R6, desc[UR16][R6.64] ;  /* 0x0000001006061981 */ /* 0x000ee2000c1e1900 */
[----:B------:R-:W-:-:S02]  /*0a00*/  MOV R10, UR14 ;  /* 0x0000000e000a7c02 */ /* 0x000fc40008000f00 */
[----:B------:R-:W-:Y:S01]  /*0a10*/  MOV R11, UR15 ;  /* 0x0000000f000b7c02 */ /* 0x000fe20008000f00 */
[----:B------:R-:W-:Y:S01]  /*0a20*/  @!P0 IMAD.WIDE.U32 R8, R19, 0x4, R8 ;  /* 0x0000000413088825 */ /* 0x000fe200078e0008 */
[----:B------:R-:W2:Y:S03]  /*0a30*/  @P1 LDG.E R16, desc[UR16][R16.64] ;  /* 0x0000001010101981 */ /* 0x000ea6000c1e1900 */
[----:B------:R-:W-:Y:S01]  /*0a40*/  @!P0 IMAD.WIDE R10, R21, 0x4, R10 ;  /* 0x00000004150a8825 */ /* 0x000fe200078e020a */
[----:B------:R-:W2:Y:S04]  /*0a50*/  @P1 LDG.E R4, desc[UR16][R4.64+0x4] ;  /* 0x0000041004041981 */ /* 0x000ea8000c1e1900 */
[----:B------:R-:W4:Y:S04]  /*0a60*/  @!P0 LDG.E R9, desc[UR16][R8.64] ;  /* 0x0000001008098981 */ /* 0x000f28000c1e1900 */
[----:B------:R-:W4:Y:S01]  /*0a70*/  @!P0 LDG.E R10, desc[UR16][R10.64] ;  /* 0x000000100a0a8981 */ /* 0x000f22000c1e1900 */
[----:B---3--:R-:W-:-:S04]  /*0a80*/  @P1 FFMA R3, R3, R6, R12 ;  /* 0x0000000603031223 */ /* 0x008fc8000000000c */
[----:B--2---:R-:W-:-:S04]  /*0a90*/  @P1 FFMA R12, R4, R16, R3 ;  /* 0x00000010040c1223 */ /* 0x004fc80000000003 */
[----:B----4-:R-:W-:-:S07]  /*0aa0*/  @!P0 FFMA R12, R9, R10, R12 ;  /* 0x0000000a090c8223 */ /* 0x010fce000000000c */
.L_x_1:
[----:B------:R-:W-:Y:S05]  /*0ab0*/  BSYNC.RECONVERGENT B0 ;  /* 0x0000000000007941 */ /* 0x000fea0003800200 */
.L_x_0:
[----:B------:R-:W0:Y:S01]  /*0ac0*/  LDC.64 R2, c[0x0][0x390] ;  /* 0x0000e400ff027b82 */ /* 0x000e220000000a00 */
[----:B------:R-:W-:-:S04]  /*0ad0*/  IMAD R13, R0, UR18, R13 ;  /* 0x00000012000d7c24 */ /* 0x000fc8000f8e020d */
[----:B0-----:R-:W-:-:S05]  /*0ae0*/  IMAD.WIDE R2, R13, 0x4, R2 ;  /* 0x000000040d027825 */ /* 0x001fca00078e0202 */
[----:B------:R-:W-:Y:S01]  /*0af0*/  STG.E desc[UR16][R2.64], R12 ;  /* 0x0000000c02007986 */ /* 0x000fe2000c101910 */
[----:B------:R-:W-:Y:S05]  /*0b00*/  EXIT ;  /* 0x000000000000794d */ /* 0x000fea0003800000 */
.L_x_5:
[----:B------:R-:W-:-:S00]  /*0b10*/  BRA `(.L_x_5) ;  /* 0xfffffffc00fc7947 */ /* 0x000fc0000383ffff */
[----:B------:R-:W-:-:S00]  /*0b20*/  NOP ;  /* 0x0000000000007918 */ /* 0x000fc00000000000 */
        /* <DEDUP_REMOVED lines=13> */
.L_x_6:


//--------------------- .nv.shared.reserved.0     --------------------------
	.section	.nv.shared.reserved.0,"aw",@nobits
	.weak		__nv_reservedSMEM_offset_0_alias
	.size		__nv_reservedSMEM_offset_0_alias, 0, 64
	.other		__nv_reservedSMEM_offset_0_alias,@"STO_CUDA_RESERVED_SHARED STV_DEFAULT"
__nv_reservedSMEM_offset_0_alias:
	.zero		0
	.zero		64


//--------------------- .nv.constant0._Z15MatrixMulKernelPfS_S_i --------------------------
	.section	.nv.constant0._Z15MatrixMulKernelPfS_S_i,"a",@progbits
	.sectionflags	@""
	.align	4
.nv.constant0._Z15MatrixMulKernelPfS_S_i:
	.zero		924


//--------------------- SYMBOLS --------------------------

	.type		.nv.reservedSmem.offset0,@object
	.size		.nv.reservedSmem.offset0,0x4
